	.headerflags	@"EF_CUDA_TEXMODE_UNIFIED EF_CUDA_64BIT_ADDRESS EF_CUDA_ACCELERATORS EF_CUDA_SM90 EF_CUDA_VIRTUAL_SM(EF_CUDA_SM90)"
	.elftype	@"ET_EXEC"


//--------------------- .nv.info                  --------------------------
	.section	.nv.info,"",@"SHT_CUDA_INFO"
	.align	4


	//----- nvinfo : EIATTR_REGCOUNT
	.align		4
        /*0000*/ 	.byte	0x04, 0x2f
        /*0002*/ 	.short	(.L_3 - .L_2)
	.align		4
.L_2:
        /*0004*/ 	.word	index@(triton_poi_fused__native_batch_norm_legit_no_training_hardtanh_0)
        /*0008*/ 	.word	0x00000012


	//----- nvinfo : EIATTR_MIN_STACK_SIZE
	.align		4
.L_3:
        /*000c*/ 	.byte	0x04, 0x12
        /*000e*/ 	.short	(.L_5 - .L_4)
	.align		4
.L_4:
        /*0010*/ 	.word	index@(triton_poi_fused__native_batch_norm_legit_no_training_hardtanh_0)
        /*0014*/ 	.word	0x00000000


	//----- nvinfo : EIATTR_FRAME_SIZE
	.align		4
.L_5:
        /*0018*/ 	.byte	0x04, 0x11
        /*001a*/ 	.short	(.L_7 - .L_6)
	.align		4
.L_6:
        /*001c*/ 	.word	index@(triton_poi_fused__native_batch_norm_legit_no_training_hardtanh_0)
        /*0020*/ 	.word	0x00000000


	//----- nvinfo : EIATTR_MIN_STACK_SIZE
	.align		4
.L_7:
        /*0024*/ 	.byte	0x04, 0x12
        /*0026*/ 	.short	(.L_9 - .L_8)
	.align		4
.L_8:
        /*0028*/ 	.word	index@(triton_poi_fused__native_batch_norm_legit_no_training_hardtanh_0)
        /*002c*/ 	.word	0x00000000
.L_9:


//--------------------- .nv.info.triton_poi_fused__native_batch_norm_legit_no_training_hardtanh_0 --------------------------
	.section	.nv.info.triton_poi_fused__native_batch_norm_legit_no_training_hardtanh_0,"",@"SHT_CUDA_INFO"
	.sectionflags	@""
	.align	4


	//----- nvinfo : EIATTR_CUDA_API_VERSION
	.align		4
        /*0000*/ 	.byte	0x04, 0x37
        /*0002*/ 	.short	(.L_11 - .L_10)
.L_10:
        /*0004*/ 	.word	0x0000007c


	//----- nvinfo : EIATTR_KPARAM_INFO
	.align		4
.L_11:
        /*0008*/ 	.byte	0x04, 0x17
        /*000a*/ 	.short	(.L_13 - .L_12)
.L_12:
        /*000c*/ 	.word	0x00000000
        /*0010*/ 	.short	0x0006
        /*0012*/ 	.short	0x0030
        /*0014*/ 	.byte	0x00, 0xf0, 0x11, 0x00


	//----- nvinfo : EIATTR_KPARAM_INFO
	.align		4
.L_13:
        /*0018*/ 	.byte	0x04, 0x17
        /*001a*/ 	.short	(.L_15 - .L_14)
.L_14:
        /*001c*/ 	.word	0x00000000
        /*0020*/ 	.short	0x0005
        /*0022*/ 	.short	0x0028
        /*0024*/ 	.byte	0x00, 0xf4, 0x21, 0x00


	//----- nvinfo : EIATTR_KPARAM_INFO
	.align		4
.L_15:
        /*0028*/ 	.byte	0x04, 0x17
        /*002a*/ 	.short	(.L_17 - .L_16)
.L_16:
        /*002c*/ 	.word	0x00000000
        /*0030*/ 	.short	0x0004
        /*0032*/ 	.short	0x0020
        /*0034*/ 	.byte	0x00, 0xf4, 0x21, 0x00


	//----- nvinfo : EIATTR_KPARAM_INFO
	.align		4
.L_17:
        /*0038*/ 	.byte	0x04, 0x17
        /*003a*/ 	.short	(.L_19 - .L_18)
.L_18:
        /*003c*/ 	.word	0x00000000
        /*0040*/ 	.short	0x0003
        /*0042*/ 	.short	0x0018
        /*0044*/ 	.byte	0x00, 0xf4, 0x21, 0x00


	//----- nvinfo : EIATTR_KPARAM_INFO
	.align		4
.L_19:
        /*0048*/ 	.byte	0x04, 0x17
        /*004a*/ 	.short	(.L_21 - .L_20)
.L_20:
        /*004c*/ 	.word	0x00000000
        /*0050*/ 	.short	0x0002
        /*0052*/ 	.short	0x0010
        /*0054*/ 	.byte	0x00, 0xf4, 0x21, 0x00


	//----- nvinfo : EIATTR_KPARAM_INFO
	.align		4
.L_21:
        /*0058*/ 	.byte	0x04, 0x17
        /*005a*/ 	.short	(.L_23 - .L_22)
.L_22:
        /*005c*/ 	.word	0x00000000
        /*0060*/ 	.short	0x0001
        /*0062*/ 	.short	0x0008
        /*0064*/ 	.byte	0x00, 0xf4, 0x21, 0x00


	//----- nvinfo : EIATTR_KPARAM_INFO
	.align		4
.L_23:
        /*0068*/ 	.byte	0x04, 0x17
        /*006a*/ 	.short	(.L_25 - .L_24)
.L_24:
        /*006c*/ 	.word	0x00000000
        /*0070*/ 	.short	0x0000
        /*0072*/ 	.short	0x0000
        /*0074*/ 	.byte	0x00, 0xf4, 0x21, 0x00


	//----- nvinfo : EIATTR_SPARSE_MMA_MASK
	.align		4
.L_25:
        /*0078*/ 	.byte	0x03, 0x50
        /*007a*/ 	.short	0x0000


	//----- nvinfo : EIATTR_MAXREG_COUNT
	.align		4
        /*007c*/ 	.byte	0x03, 0x1b
        /*007e*/ 	.short	0x00ff


	//----- nvinfo : EIATTR_EXIT_INSTR_OFFSETS
	.align		4
        /*0080*/ 	.byte	0x04, 0x1c
        /*0082*/ 	.short	(.L_27 - .L_26)


	//   ....[0]....
.L_26:
        /*0084*/ 	.word	0x00000350


	//   ....[1]....
        /*0088*/ 	.word	0x00000370


	//----- nvinfo : EIATTR_REQNTID
	.align		4
.L_27:
        /*008c*/ 	.byte	0x04, 0x10
        /*008e*/ 	.short	(.L_29 - .L_28)
.L_28:
        /*0090*/ 	.word	0x00000080
        /*0094*/ 	.word	0x00000001
        /*0098*/ 	.word	0x00000001


	//----- nvinfo : EIATTR_CBANK_PARAM_SIZE
	.align		4
.L_29:
        /*009c*/ 	.byte	0x03, 0x19
        /*009e*/ 	.short	0x0034


	//----- nvinfo : EIATTR_PARAM_CBANK
	.align		4
        /*00a0*/ 	.byte	0x04, 0x0a
        /*00a2*/ 	.short	(.L_31 - .L_30)
	.align		4
.L_30:
        /*00a4*/ 	.word	index@(.nv.constant0.triton_poi_fused__native_batch_norm_legit_no_training_hardtanh_0)
        /*00a8*/ 	.short	0x0210
        /*00aa*/ 	.short	0x0034


	//----- nvinfo : EIATTR_SW_WAR
	.align		4
.L_31:
        /*00ac*/ 	.byte	0x04, 0x36
        /*00ae*/ 	.short	(.L_33 - .L_32)
.L_32:
        /*00b0*/ 	.word	0x00000008
.L_33:


//--------------------- .nv.callgraph             --------------------------
	.section	.nv.callgraph,"",@"SHT_CUDA_CALLGRAPH"
	.align	4
	.sectionentsize	8
	.align		4
        /*0000*/ 	.word	0x00000000
	.align		4
        /*0004*/ 	.word	0xffffffff
	.align		4
        /*0008*/ 	.word	0x00000000
	.align		4
        /*000c*/ 	.word	0xfffffffe
	.align		4
        /*0010*/ 	.word	0x00000000
	.align		4
        /*0014*/ 	.word	0xfffffffd
	.align		4
        /*0018*/ 	.word	0x00000000
	.align		4
        /*001c*/ 	.word	0xfffffffc


//--------------------- .nv.constant4             --------------------------
	.section	.nv.constant4,"a",@progbits
	.align	8
	.align		8
.nv.constant4:
        /*0000*/ 	.dword	_$_str
	.align		8
        /*0008*/ 	.dword	_$_str_$_2


//--------------------- .text.triton_poi_fused__native_batch_norm_legit_no_training_hardtanh_0 --------------------------
	.section	.text.triton_poi_fused__native_batch_norm_legit_no_training_hardtanh_0,"ax",@progbits
	.align	128
        .global         triton_poi_fused__native_batch_norm_legit_no_training_hardtanh_0
        .type           triton_poi_fused__native_batch_norm_legit_no_training_hardtanh_0,@function
        .size           triton_poi_fused__native_batch_norm_legit_no_training_hardtanh_0,(.L_x_1 - triton_poi_fused__native_batch_norm_legit_no_training_hardtanh_0)
        .other          triton_poi_fused__native_batch_norm_legit_no_training_hardtanh_0,@"STO_CUDA_ENTRY STV_DEFAULT"
triton_poi_fused__native_batch_norm_legit_no_training_hardtanh_0:
.text.triton_poi_fused__native_batch_norm_legit_no_training_hardtanh_0:
[----:B------:R-:W0:Y:S01]  /*0000*/  LDC R1, c[0x0][0x28] ;  /* 0x00000a00ff017b82 */ /* 0x000e220000000800 */
[----:B------:R-:W1:Y:S07]  /*0010*/  S2R R0, SR_TID.X ;  /* 0x0000000000007919 */ /* 0x000e6e0000002100 */
[----:B------:R-:W2:Y:S01]  /*0020*/  LDC.64 R6, c[0x0][0x220] ;  /* 0x00008800ff067b82 */ /* 0x000ea20000000a00 */
[----:B------:R-:W-:Y:S01]  /*0030*/  CS2R R14, SRZ ;  /* 0x00000000000e7805 */ /* 0x000fe2000001ff00 */
[----:B------:R-:W-:Y:S01]  /*0040*/  ULDC.64 UR4, c[0x0][0x208] ;  /* 0x0000820000047ab9 */ /* 0x000fe20000000a00 */
[----:B------:R-:W3:Y:S05]  /*0050*/  S2R R3, SR_CTAID.X ;  /* 0x0000000000037919 */ /* 0x000eea0000002500 */
[----:B------:R-:W4:Y:S08]  /*0060*/  LDC.64 R4, c[0x0][0x218] ;  /* 0x00008600ff047b82 */ /* 0x000f300000000a00 */
[----:B------:R-:W5:Y:S08]  /*0070*/  LDC.64 R8, c[0x0][0x228] ;  /* 0x00008a00ff087b82 */ /* 0x000f700000000a00 */
[----:B------:R-:W4:Y:S01]  /*0080*/  LDC.64 R10, c[0x0][0x230] ;  /* 0x00008c00ff0a7b82 */ /* 0x000f220000000a00 */
[----:B-1----:R-:W-:-:S02]  /*0090*/  LOP3.LUT R0, R0, 0x7f, RZ, 0xc0, !PT ;  /* 0x0000007f00007812 */ /* 0x002fc400078ec0ff */
[----:B---3--:R-:W-:-:S03]  /*00a0*/  SHF.R.S32.HI R2, RZ, 0x18, R3 ;  /* 0x00000018ff027819 */ /* 0x008fc60000011403 */
[----:B------:R-:W-:Y:S01]  /*00b0*/  IMAD R0, R3, 0x80, R0 ;  /* 0x0000008003007824 */ /* 0x000fe200078e0200 */
[----:B------:R-:W-:-:S04]  /*00c0*/  SGXT R3, R2, 0x1 ;  /* 0x000000010203781a */ /* 0x000fc80000000200 */
[----:B------:R-:W-:Y:S02]  /*00d0*/  ISETP.GE.AND P0, PT, R0, 0x400, PT ;  /* 0x000004000000780c */ /* 0x000fe40003f06270 */
[----:B------:R-:W-:-:S04]  /*00e0*/  LEA.HI R3, R3, R0, RZ, 0x4 ;  /* 0x0000000003037211 */ /* 0x000fc800078f20ff */
[----:B------:R-:W-:-:S04]  /*00f0*/  SHF.R.S32.HI R3, RZ, 0x4, R3 ;  /* 0x00000004ff037819 */ /* 0x000fc80000011403 */
[----:B------:R-:W-:-:S04]  /*0100*/  LEA.HI R2, R3, R3, RZ, 0x4 ;  /* 0x0000000303027211 */ /* 0x000fc800078f20ff */
[----:B------:R-:W-:-:S05]  /*0110*/  LOP3.LUT R2, R2, 0xfffffff0, RZ, 0xc0, !PT ;  /* 0xfffffff002027812 */ /* 0x000fca00078ec0ff */
[----:B------:R-:W-:Y:S02]  /*0120*/  IMAD.IADD R13, R3, 0x1, -R2 ;  /* 0x00000001030d7824 */ /* 0x000fe400078e0a02 */
[----:B------:R-:W1:Y:S02]  /*0130*/  LDC.64 R2, c[0x0][0x210] ;  /* 0x00008400ff027b82 */ /* 0x000e640000000a00 */
[----:B--2---:R-:W-:-:S05]  /*0140*/  IMAD.WIDE R6, R13, 0x4, R6 ;  /* 0x000000040d067825 */ /* 0x004fca00078e0206 */
[----:B------:R5:W2:Y:S01]  /*0150*/  @!P0 LDG.E.EL R14, desc[UR4][R6.64] ;  /* 0x00000004060e8981 */ /* 0x000aa2000c2e1900 */
[----:B------:R-:W-:Y:S02]  /*0160*/  IMAD.MOV.U32 R12, RZ, RZ, RZ ;  /* 0x000000ffff0c7224 */ /* 0x000fe400078e00ff */
[----:B----4-:R-:W-:-:S05]  /*0170*/  IMAD.WIDE R4, R13, 0x4, R4 ;  /* 0x000000040d047825 */ /* 0x010fca00078e0204 */
[----:B------:R-:W3:Y:S01]  /*0180*/  @!P0 LDG.E.EL R15, desc[UR4][R4.64] ;  /* 0x00000004040f8981 */ /* 0x000ee2000c2e1900 */
[----:B-----5:R-:W-:-:S04]  /*0190*/  IMAD.WIDE R6, R13, 0x4, R8 ;  /* 0x000000040d067825 */ /* 0x020fc800078e0208 */
[----:B-1----:R-:W-:-:S04]  /*01a0*/  IMAD.WIDE R2, R0, 0x4, R2 ;  /* 0x0000000400027825 */ /* 0x002fc800078e0202 */
[----:B0-----:R-:W-:Y:S01]  /*01b0*/  IMAD.WIDE R8, R13, 0x4, R10 ;  /* 0x000000040d087825 */ /* 0x001fe200078e020a */
[----:B------:R0:W3:Y:S01]  /*01c0*/  @!P0 LDG.E R12, desc[UR4][R2.64] ;  /* 0x00000004020c8981 */ /* 0x0000e2000c1e1900 */
[----:B------:R-:W-:-:S06]  /*01d0*/  CS2R R10, SRZ ;  /* 0x00000000000a7805 */ /* 0x000fcc000001ff00 */
[----:B------:R-:W4:Y:S04]  /*01e0*/  @!P0 LDG.E.EL R10, desc[UR4][R6.64] ;  /* 0x00000004060a8981 */ /* 0x000f28000c2e1900 */
[----:B------:R-:W4:Y:S01]  /*01f0*/  @!P0 LDG.E.EL R11, desc[UR4][R8.64] ;  /* 0x00000004080b8981 */ /* 0x000f22000c2e1900 */
[----:B0-----:R-:W-:Y:S02]  /*0200*/  IMAD.MOV.U32 R2, RZ, RZ, 0x3e800000 ;  /* 0x3e800000ff027424 */ /* 0x001fe400078e00ff */
[----:B--2---:R-:W-:-:S04]  /*0210*/  FADD R14, R14, 0.0010000000474974513054 ;  /* 0x3a83126f0e0e7421 */ /* 0x004fc80000000000 */
[----:B------:R-:W0:Y:S02]  /*0220*/  MUFU.SQRT R13, R14 ;  /* 0x0000000e000d7308 */ /* 0x000e240000002000 */
[C---:B0-----:R-:W-:Y:S02]  /*0230*/  FSETP.GT.AND P1, PT, R13.reuse, 8.50705917302346158658e+37, PT ;  /* 0x7e8000000d00780b */ /* 0x041fe40003f24000 */
[----:B------:R-:W-:-:S11]  /*0240*/  FSETP.GEU.AND P2, PT, R13, 1.175494350822287508e-38, PT ;  /* 0x008000000d00780b */ /* 0x000fd60003f4e000 */
[----:B------:R-:W-:-:S04]  /*0250*/  @P1 FMUL R13, R13, 0.25 ;  /* 0x3e8000000d0d1820 */ /* 0x000fc80000400000 */
[----:B------:R-:W-:-:S06]  /*0260*/  @!P2 FMUL R13, R13, 16777216 ;  /* 0x4b8000000d0da820 */ /* 0x000fcc0000400000 */
[----:B------:R-:W0:Y:S01]  /*0270*/  MUFU.RCP R13, R13 ;  /* 0x0000000d000d7308 */ /* 0x000e220000001000 */
[----:B------:R-:W-:Y:S01]  /*0280*/  FSEL R2, R2, 1, P1 ;  /* 0x3f80000002027808 */ /* 0x000fe20000800000 */
[----:B---3--:R-:W-:-:S04]  /*0290*/  FADD R12, -R15, R12 ;  /* 0x0000000c0f0c7221 */ /* 0x008fc80000000100 */
[----:B------:R-:W-:-:S04]  /*02a0*/  @!P2 FMUL R2, R2, 16777216 ;  /* 0x4b8000000202a820 */ /* 0x000fc80000400000 */
[----:B0-----:R-:W-:-:S04]  /*02b0*/  FMUL R3, R13, R2 ;  /* 0x000000020d037220 */ /* 0x001fc80000400000 */
[----:B------:R-:W-:Y:S02]  /*02c0*/  FMUL R12, R12, R3 ;  /* 0x000000030c0c7220 */ /* 0x000fe40000400000 */
[----:B------:R-:W0:Y:S02]  /*02d0*/  LDC.64 R2, c[0x0][0x238] ;  /* 0x00008e00ff027b82 */ /* 0x000e240000000a00 */
[----:B----4-:R-:W-:-:S05]  /*02e0*/  FFMA R10, R12, R10, R11 ;  /* 0x0000000a0c0a7223 */ /* 0x010fca000000000b */
[----:B------:R-:W-:-:S04]  /*02f0*/  FSETP.GTU.AND P1, PT, R10, RZ, PT ;  /* 0x000000ff0a00720b */ /* 0x000fc80003f2c000 */
[----:B------:R-:W-:-:S04]  /*0300*/  FSEL R5, R10, RZ, P1 ;  /* 0x000000ff0a057208 */ /* 0x000fc80000800000 */
[C---:B------:R-:W-:Y:S02]  /*0310*/  FSETP.GEU.AND P2, PT, R5.reuse, 6, PT ;  /* 0x40c000000500780b */ /* 0x040fe40003f4e000 */
[----:B------:R-:W-:Y:S01]  /*0320*/  FSETP.NAN.AND P1, PT, R5, R5, PT ;  /* 0x000000050500720b */ /* 0x000fe20003f28000 */
[----:B0-----:R-:W-:-:S10]  /*0330*/  IMAD.WIDE R2, R0, 0x4, R2 ;  /* 0x0000000400027825 */ /* 0x001fd400078e0202 */
[----:B------:R-:W-:Y:S01]  /*0340*/  @P2 SEL R5, R5, 0x40c00000, P1 ;  /* 0x40c0000005052807 */ /* 0x000fe20000800000 */
[----:B------:R-:W-:Y:S06]  /*0350*/  @P0 EXIT ;  /* 0x000000000000094d */ /* 0x000fec0003800000 */
[----:B------:R-:W-:Y:S01]  /*0360*/  STG.E desc[UR4][R2.64], R5 ;  /* 0x0000000502007986 */ /* 0x000fe2000c101904 */
[----:B------:R-:W-:Y:S05]  /*0370*/  EXIT ;  /* 0x000000000000794d */ /* 0x000fea0003800000 */
.L_x_0:
[----:B------:R-:W-:-:S00]  /*0380*/  BRA `(.L_x_0) ;  /* 0xfffffffc00fc7947 */ /* 0x000fc0000383ffff */
[----:B------:R-:W-:-:S00]  /*0390*/  NOP ;  /* 0x0000000000007918 */ /* 0x000fc00000000000 */
        /* <DEDUP_REMOVED lines=14> */
.L_x_1:


//--------------------- .nv.global.init           --------------------------
	.section	.nv.global.init,"aw",@progbits
.nv.global.init:
	.type		_$_str,@object
	.size		_$_str,(_$_str_$_2 - _$_str)
_$_str:
        /*0000*/ 	.byte	0x5f, 0x5f, 0x43, 0x55, 0x44, 0x41, 0x5f, 0x46, 0x54, 0x5a, 0x00
	.type		_$_str_$_2,@object
	.size		_$_str_$_2,(.L_1 - _$_str_$_2)
_$_str_$_2:
        /*000b*/ 	.byte	0x5f, 0x5f, 0x43, 0x55, 0x44, 0x41, 0x5f, 0x50, 0x52, 0x45, 0x43, 0x5f, 0x53, 0x51, 0x52, 0x54
        /*001b*/ 	.byte	0x00
.L_1:


//--------------------- .nv.constant0.triton_poi_fused__native_batch_norm_legit_no_training_hardtanh_0 --------------------------
	.section	.nv.constant0.triton_poi_fused__native_batch_norm_legit_no_training_hardtanh_0,"a",@progbits
	.sectionflags	@""
	.align	4
.nv.constant0.triton_poi_fused__native_batch_norm_legit_no_training_hardtanh_0:
	.zero		580
